//
// Generated by NVIDIA NVVM Compiler
//
// Compiler Build ID: CL-36424714
// Cuda compilation tools, release 13.0, V13.0.88
// Based on NVVM 20.0.0
//

.version 9.0
.target sm_100
.address_size 64

	// .globl	_Z10do_averagePfii

.visible .entry _Z10do_averagePfii(
	.param .u64 .ptr .align 1 _Z10do_averagePfii_param_0,
	.param .u32 _Z10do_averagePfii_param_1,
	.param .u32 _Z10do_averagePfii_param_2
)
{
	.reg .pred 	%p<2>;
	.reg .b32 	%r<7>;
	.reg .b32 	%f<4>;
	.reg .b64 	%rd<5>;

	ld.param.u64 	%rd1, [_Z10do_averagePfii_param_0];
	ld.param.u32 	%r2, [_Z10do_averagePfii_param_1];
	ld.param.u32 	%r3, [_Z10do_averagePfii_param_2];
	mov.u32 	%r4, %ctaid.x;
	mov.u32 	%r5, %ntid.x;
	mov.u32 	%r6, %tid.x;
	mad.lo.s32 	%r1, %r4, %r5, %r6;
	setp.gt.s32 	%p1, %r1, %r3;
	@%p1 bra 	$L__BB0_2;
	cvta.to.global.u64 	%rd2, %rd1;
	mul.wide.s32 	%rd3, %r1, 4;
	add.s64 	%rd4, %rd2, %rd3;
	ld.global.f32 	%f1, [%rd4];
	cvt.rn.f32.s32 	%f2, %r2;
	div.rn.f32 	%f3, %f1, %f2;
	st.global.f32 	[%rd4], %f3;
$L__BB0_2:
	ret;

}


// ===== COMPILED SASS (sm_100) =====

	.target	sm_100

	.elftype	@"ET_EXEC"


//--------------------- .note.nv.tkinfo           --------------------------
	.section	.note.nv.tkinfo,"",@"SHT_NOTE"
	.sectionflags	@"SHF_NOTE_NV_TKINFO"
	.tkinfo
        /*0018*/ 	.word	0x00000002
        /*0030*/ 	.string	""
        /*0030*/ 	.string	"ptxas"
        /*0030*/ 	.string	"Cuda compilation tools, release 13.0, V13.0.88"
        /*0030*/ 	.string	"Build cuda_13.0.r13.0/compiler.36424714_0"
        /*0030*/ 	.string	"-arch sm_100 -m 64 "



//--------------------- .note.nv.cuinfo           --------------------------
	.section	.note.nv.cuinfo,"",@"SHT_NOTE"
	.sectionflags	@"SHF_NOTE_NV_CUINFO"
        /*0018*/ 	.short	0x0002
        /*001a*/ 	.short	0x0064
        /*001c*/ 	.short	0x0082
	.zero		2


//--------------------- .nv.info                  --------------------------
	.section	.nv.info,"",@"SHT_CUDA_INFO"
	.align	4


	//----- nvinfo : EIATTR_REGCOUNT
	.align		4
        /*0000*/ 	.byte	0x04, 0x2f
        /*0002*/ 	.short	(.L_1 - .L_0)
	.align		4
.L_0:
        /*0004*/ 	.word	index@(_Z10do_averagePfii)
        /*0008*/ 	.word	0x00000010


	//----- nvinfo : EIATTR_FRAME_SIZE
	.align		4
.L_1:
        /*000c*/ 	.byte	0x04, 0x11
        /*000e*/ 	.short	(.L_3 - .L_2)
	.align		4
.L_2:
        /*0010*/ 	.word	index@($__internal_0_$__cuda_sm3x_div_rn_noftz_f32_slowpath)
        /*0014*/ 	.word	0x00000000


	//----- nvinfo : EIATTR_FRAME_SIZE
	.align		4
.L_3:
        /*0018*/ 	.byte	0x04, 0x11
        /*001a*/ 	.short	(.L_5 - .L_4)
	.align		4
.L_4:
        /*001c*/ 	.word	index@(_Z10do_averagePfii)
        /*0020*/ 	.word	0x00000000


	//----- nvinfo : EIATTR_MIN_STACK_SIZE
	.align		4
.L_5:
        /*0024*/ 	.byte	0x04, 0x12
        /*0026*/ 	.short	(.L_7 - .L_6)
	.align		4
.L_6:
        /*0028*/ 	.word	index@(_Z10do_averagePfii)
        /*002c*/ 	.word	0x00000000
.L_7:


//--------------------- .nv.compat                --------------------------
	.section	.nv.compat,"",@"SHT_CUDA_COMPAT_INFO"
	.align	4
        /*0000*/ 	.byte	0x02, 0x09, 0x00, 0x00, 0x02, 0x02, 0x01, 0x00, 0x02, 0x05, 0x05, 0x00, 0x03, 0x07, 0x01, 0x01
        /*0010*/ 	.byte	0x02, 0x03, 0x00, 0x00, 0x02, 0x06, 0x01, 0x00, 0x04, 0x0b, 0x08, 0x00, 0x01, 0x00, 0x00, 0x00
        /*0020*/ 	.byte	0x00, 0x00, 0x00, 0x00


//--------------------- .nv.info._Z10do_averagePfii --------------------------
	.section	.nv.info._Z10do_averagePfii,"",@"SHT_CUDA_INFO"
	.sectionflags	@""
	.align	4


	//----- nvinfo : EIATTR_CUDA_API_VERSION
	.align		4
        /*0000*/ 	.byte	0x04, 0x37
        /*0002*/ 	.short	(.L_9 - .L_8)
.L_8:
        /*0004*/ 	.word	0x00000082


	//----- nvinfo : EIATTR_KPARAM_INFO
	.align		4
.L_9:
        /*0008*/ 	.byte	0x04, 0x17
        /*000a*/ 	.short	(.L_11 - .L_10)
.L_10:
        /*000c*/ 	.word	0x00000000
        /*0010*/ 	.short	0x0002
        /*0012*/ 	.short	0x000c
        /*0014*/ 	.byte	0x00, 0xf0, 0x11, 0x00


	//----- nvinfo : EIATTR_KPARAM_INFO
	.align		4
.L_11:
        /*0018*/ 	.byte	0x04, 0x17
        /*001a*/ 	.short	(.L_13 - .L_12)
.L_12:
        /*001c*/ 	.word	0x00000000
        /*0020*/ 	.short	0x0001
        /*0022*/ 	.short	0x0008
        /*0024*/ 	.byte	0x00, 0xf0, 0x11, 0x00


	//----- nvinfo : EIATTR_KPARAM_INFO
	.align		4
.L_13:
        /*0028*/ 	.byte	0x04, 0x17
        /*002a*/ 	.short	(.L_15 - .L_14)
.L_14:
        /*002c*/ 	.word	0x00000000
        /*0030*/ 	.short	0x0000
        /*0032*/ 	.short	0x0000
        /*0034*/ 	.byte	0x00, 0xf5, 0x21, 0x00


	//----- nvinfo : EIATTR_SPARSE_MMA_MASK
	.align		4
.L_15:
        /*0038*/ 	.byte	0x03, 0x50
        /*003a*/ 	.short	0x0000


	//----- nvinfo : EIATTR_MAXREG_COUNT
	.align		4
        /*003c*/ 	.byte	0x03, 0x1b
        /*003e*/ 	.short	0x00ff


	//----- nvinfo : EIATTR_MERCURY_ISA_VERSION
	.align		4
        /*0040*/ 	.byte	0x03, 0x5f
        /*0042*/ 	.short	0x0101


	//----- nvinfo : EIATTR_VRC_CTA_INIT_COUNT
	.align		4
        /*0044*/ 	.byte	0x02, 0x4a
	.zero		1
	.zero		1


	//----- nvinfo : EIATTR_EXIT_INSTR_OFFSETS
	.align		4
        /*0048*/ 	.byte	0x04, 0x1c
        /*004a*/ 	.short	(.L_17 - .L_16)


	//   ....[0]....
.L_16:
        /*004c*/ 	.word	0x00000070


	//   ....[1]....
        /*0050*/ 	.word	0x000001c0


	//----- nvinfo : EIATTR_CRS_STACK_SIZE
	.align		4
.L_17:
        /*0054*/ 	.byte	0x04, 0x1e
        /*0056*/ 	.short	(.L_19 - .L_18)
.L_18:
        /*0058*/ 	.word	0x00000000


	//----- nvinfo : EIATTR_CBANK_PARAM_SIZE
	.align		4
.L_19:
        /*005c*/ 	.byte	0x03, 0x19
        /*005e*/ 	.short	0x0010


	//----- nvinfo : EIATTR_PARAM_CBANK
	.align		4
        /*0060*/ 	.byte	0x04, 0x0a
        /*0062*/ 	.short	(.L_21 - .L_20)
	.align		4
.L_20:
        /*0064*/ 	.word	index@(.nv.constant0._Z10do_averagePfii)
        /*0068*/ 	.short	0x0380
        /*006a*/ 	.short	0x0010


	//----- nvinfo : EIATTR_SW_WAR
	.align		4
.L_21:
        /*006c*/ 	.byte	0x04, 0x36
        /*006e*/ 	.short	(.L_23 - .L_22)
.L_22:
        /*0070*/ 	.word	0x00000008
.L_23:


//--------------------- .nv.callgraph             --------------------------
	.section	.nv.callgraph,"",@"SHT_CUDA_CALLGRAPH"
	.align	4
	.sectionentsize	8
	.align		4
        /*0000*/ 	.word	0x00000000
	.align		4
        /*0004*/ 	.word	0xffffffff
	.align		4
        /*0008*/ 	.word	0x00000000
	.align		4
        /*000c*/ 	.word	0xfffffffe
	.align		4
        /*0010*/ 	.word	0x00000000
	.align		4
        /*0014*/ 	.word	0xfffffffd
	.align		4
        /*0018*/ 	.word	0x00000000
	.align		4
        /*001c*/ 	.word	0xfffffffc


//--------------------- .text._Z10do_averagePfii  --------------------------
	.section	.text._Z10do_averagePfii,"ax",@progbits
	.align	128
        .global         _Z10do_averagePfii
        .type           _Z10do_averagePfii,@function
        .size           _Z10do_averagePfii,(.L_x_14 - _Z10do_averagePfii)
        .other          _Z10do_averagePfii,@"STO_CUDA_ENTRY STV_DEFAULT"
_Z10do_averagePfii:
.text._Z10do_averagePfii:
[----:B------:R-:W-:Y:S01]  /*0000*/  LDC R1, c[0x0][0x37c] ;  /* 0x0000df00ff017b82 */ /* 0x000fe20000000800 */
[----:B------:R-:W0:Y:S07]  /*0010*/  S2R R0, SR_TID.X ;  /* 0x0000000000007919 */ /* 0x000e2e0000002100 */
[----:B------:R-:W0:Y:S01]  /*0020*/  S2UR UR4, SR_CTAID.X ;  /* 0x00000000000479c3 */ /* 0x000e220000002500 */
[----:B------:R-:W1:Y:S07]  /*0030*/  LDCU UR5, c[0x0][0x38c] ;  /* 0x00007180ff0577ac */ /* 0x000e6e0008000800 */
[----:B------:R-:W0:Y:S02]  /*0040*/  LDC R3, c[0x0][0x360] ;  /* 0x0000d800ff037b82 */ /* 0x000e240000000800 */
[----:B0-----:R-:W-:-:S05]  /*0050*/  IMAD R3, R3, UR4, R0 ;  /* 0x0000000403037c24 */ /* 0x001fca000f8e0200 */
[----:B-1----:R-:W-:-:S13]  /*0060*/  ISETP.GT.AND P0, PT, R3, UR5, PT ;  /* 0x0000000503007c0c */ /* 0x002fda000bf04270 */
[----:B------:R-:W-:Y:S05]  /*0070*/  @P0 EXIT ;  /* 0x000000000000094d */ /* 0x000fea0003800000 */
[----:B------:R-:W0:Y:S01]  /*0080*/  LDC.64 R4, c[0x0][0x380] ;  /* 0x0000e000ff047b82 */ /* 0x000e220000000a00 */
[----:B------:R-:W1:Y:S01]  /*0090*/  LDCU.64 UR4, c[0x0][0x358] ;  /* 0x00006b00ff0477ac */ /* 0x000e620008000a00 */
[----:B------:R-:W2:Y:S01]  /*00a0*/  LDCU UR6, c[0x0][0x388] ;  /* 0x00007100ff0677ac */ /* 0x000ea20008000800 */
[----:B0-----:R-:W-:-:S05]  /*00b0*/  IMAD.WIDE R4, R3, 0x4, R4 ;  /* 0x0000000403047825 */ /* 0x001fca00078e0204 */
[----:B-1----:R-:W3:Y:S01]  /*00c0*/  LDG.E R0, desc[UR4][R4.64] ;  /* 0x0000000404007981 */ /* 0x002ee2000c1e1900 */
[----:B--2---:R-:W-:Y:S01]  /*00d0*/  I2FP.F32.S32 R3, UR6 ;  /* 0x0000000600037c45 */ /* 0x004fe20008201400 */
[----:B------:R-:W-:Y:S03]  /*00e0*/  BSSY.RECONVERGENT B0, `(.L_x_0) ;  /* 0x000000c000007945 */ /* 0x000fe60003800200 */
[----:B------:R-:W0:Y:S02]  /*00f0*/  MUFU.RCP R2, R3 ;  /* 0x0000000300027308 */ /* 0x000e240000001000 */
[----:B0-----:R-:W-:-:S04]  /*0100*/  FFMA R7, -R3, R2, 1 ;  /* 0x3f80000003077423 */ /* 0x001fc80000000102 */
[----:B------:R-:W-:Y:S02]  /*0110*/  FFMA R7, R2, R7, R2 ;  /* 0x0000000702077223 */ /* 0x000fe40000000002 */
[----:B---3--:R-:W0:Y:S02]  /*0120*/  FCHK P0, R0, R3 ;  /* 0x0000000300007302 */ /* 0x008e240000000000 */
[----:B------:R-:W-:-:S04]  /*0130*/  FFMA R2, R0, R7, RZ ;  /* 0x0000000700027223 */ /* 0x000fc800000000ff */
[----:B------:R-:W-:-:S04]  /*0140*/  FFMA R6, -R3, R2, R0 ;  /* 0x0000000203067223 */ /* 0x000fc80000000100 */
[----:B------:R-:W-:Y:S01]  /*0150*/  FFMA R7, R7, R6, R2 ;  /* 0x0000000607077223 */ /* 0x000fe20000000002 */
[----:B0-----:R-:W-:Y:S06]  /*0160*/  @!P0 BRA `(.L_x_1) ;  /* 0x00000000000c8947 */ /* 0x001fec0003800000 */
[----:B------:R-:W-:-:S07]  /*0170*/  MOV R2, 0x190 ;  /* 0x0000019000027802 */ /* 0x000fce0000000f00 */
[----:B------:R-:W-:Y:S05]  /*0180*/  CALL.REL.NOINC `($__internal_0_$__cuda_sm3x_div_rn_noftz_f32_slowpath) ;  /* 0x0000000000107944 */ /* 0x000fea0003c00000 */
[----:B------:R-:W-:-:S07]  /*0190*/  IMAD.MOV.U32 R7, RZ, RZ, R0 ;  /* 0x000000ffff077224 */ /* 0x000fce00078e0000 */
.L_x_1:
[----:B------:R-:W-:Y:S05]  /*01a0*/  BSYNC.RECONVERGENT B0 ;  /* 0x0000000000007941 */ /* 0x000fea0003800200 */
.L_x_0:
[----:B------:R-:W-:Y:S01]  /*01b0*/  STG.E desc[UR4][R4.64], R7 ;  /* 0x0000000704007986 */ /* 0x000fe2000c101904 */
[----:B------:R-:W-:Y:S05]  /*01c0*/  EXIT ;  /* 0x000000000000794d */ /* 0x000fea0003800000 */
        .weak           $__internal_0_$__cuda_sm3x_div_rn_noftz_f32_slowpath
        .type           $__internal_0_$__cuda_sm3x_div_rn_noftz_f32_slowpath,@function
        .size           $__internal_0_$__cuda_sm3x_div_rn_noftz_f32_slowpath,(.L_x_14 - $__internal_0_$__cuda_sm3x_div_rn_noftz_f32_slowpath)
$__internal_0_$__cuda_sm3x_div_rn_noftz_f32_slowpath:
[--C-:B------:R-:W-:Y:S01]  /*01d0*/  SHF.R.U32.HI R7, RZ, 0x17, R3.reuse ;  /* 0x00000017ff077819 */ /* 0x100fe20000011603 */
[----:B------:R-:W-:Y:S01]  /*01e0*/  BSSY.RECONVERGENT B1, `(.L_x_2) ;  /* 0x0000064000017945 */ /* 0x000fe20003800200 */
[--C-:B------:R-:W-:Y:S01]  /*01f0*/  SHF.R.U32.HI R6, RZ, 0x17, R0.reuse ;  /* 0x00000017ff067819 */ /* 0x100fe20000011600 */
[----:B------:R-:W-:Y:S01]  /*0200*/  IMAD.MOV.U32 R8, RZ, RZ, R0 ;  /* 0x000000ffff087224 */ /* 0x000fe200078e0000 */
[----:B------:R-:W-:Y:S01]  /*0210*/  LOP3.LUT R7, R7, 0xff, RZ, 0xc0, !PT ;  /* 0x000000ff07077812 */ /* 0x000fe200078ec0ff */
[----:B------:R-:W-:Y:S01]  /*0220*/  IMAD.MOV.U32 R9, RZ, RZ, R3 ;  /* 0x000000ffff097224 */ /* 0x000fe200078e0003 */
[----:B------:R-:W-:-:S03]  /*0230*/  LOP3.LUT R6, R6, 0xff, RZ, 0xc0, !PT ;  /* 0x000000ff06067812 */ /* 0x000fc600078ec0ff */
[----:B------:R-:W-:Y:S02]  /*0240*/  VIADD R12, R7, 0xffffffff ;  /* 0xffffffff070c7836 */ /* 0x000fe40000000000 */
[----:B------:R-:W-:-:S03]  /*0250*/  VIADD R11, R6, 0xffffffff ;  /* 0xffffffff060b7836 */ /* 0x000fc60000000000 */
[----:B------:R-:W-:-:S04]  /*0260*/  ISETP.GT.U32.AND P0, PT, R12, 0xfd, PT ;  /* 0x000000fd0c00780c */ /* 0x000fc80003f04070 */
[----:B------:R-:W-:-:S13]  /*0270*/  ISETP.GT.U32.OR P0, PT, R11, 0xfd, P0 ;  /* 0x000000fd0b00780c */ /* 0x000fda0000704470 */
[----:B------:R-:W-:Y:S01]  /*0280*/  @!P0 IMAD.MOV.U32 R10, RZ, RZ, RZ ;  /* 0x000000ffff0a8224 */ /* 0x000fe200078e00ff */
[----:B------:R-:W-:Y:S06]  /*0290*/  @!P0 BRA `(.L_x_3) ;  /* 0x00000000005c8947 */ /* 0x000fec0003800000 */
[----:B------:R-:W-:Y:S02]  /*02a0*/  FSETP.GTU.FTZ.AND P0, PT, |R0|, +INF , PT ;  /* 0x7f8000000000780b */ /* 0x000fe40003f1c200 */
[----:B------:R-:W-:-:S04]  /*02b0*/  FSETP.GTU.FTZ.AND P1, PT, |R3|, +INF , PT ;  /* 0x7f8000000300780b */ /* 0x000fc80003f3c200 */
[----:B------:R-:W-:-:S13]  /*02c0*/  PLOP3.LUT P0, PT, P0, P1, PT, 0xf8, 0x8f ;  /* 0x00000000008f781c */ /* 0x000fda0000703f70 */
[----:B------:R-:W-:Y:S05]  /*02d0*/  @P0 BRA `(.L_x_4) ;  /* 0x00000004004c0947 */ /* 0x000fea0003800000 */
[----:B------:R-:W-:-:S13]  /*02e0*/  LOP3.LUT P0, RZ, R9, 0x7fffffff, R8, 0xc8, !PT ;  /* 0x7fffffff09ff7812 */ /* 0x000fda000780c808 */
[----:B------:R-:W-:Y:S05]  /*02f0*/  @!P0 BRA `(.L_x_5) ;  /* 0x00000004003c8947 */ /* 0x000fea0003800000 */
[C---:B------:R-:W-:Y:S02]  /*0300*/  FSETP.NEU.FTZ.AND P2, PT, |R0|.reuse, +INF , PT ;  /* 0x7f8000000000780b */ /* 0x040fe40003f5d200 */
[----:B------:R-:W-:Y:S02]  /*0310*/  FSETP.NEU.FTZ.AND P1, PT, |R3|, +INF , PT ;  /* 0x7f8000000300780b */ /* 0x000fe40003f3d200 */
[----:B------:R-:W-:-:S11]  /*0320*/  FSETP.NEU.FTZ.AND P0, PT, |R0|, +INF , PT ;  /* 0x7f8000000000780b */ /* 0x000fd60003f1d200 */
[----:B------:R-:W-:Y:S05]  /*0330*/  @!P1 BRA !P2, `(.L_x_5) ;  /* 0x00000004002c9947 */ /* 0x000fea0005000000 */
[----:B------:R-:W-:-:S04]  /*0340*/  LOP3.LUT P2, RZ, R8, 0x7fffffff, RZ, 0xc0, !PT ;  /* 0x7fffffff08ff7812 */ /* 0x000fc8000784c0ff */
[----:B------:R-:W-:-:S13]  /*0350*/  PLOP3.LUT P1, PT, P1, P2, PT, 0x2f, 0xf2 ;  /* 0x0000000000f2781c */ /* 0x000fda0000f24577 */
[----:B------:R-:W-:Y:S05]  /*0360*/  @P1 BRA `(.L_x_6) ;  /* 0x0000000400181947 */ /* 0x000fea0003800000 */
[----:B------:R-:W-:-:S04]  /*0370*/  LOP3.LUT P1, RZ, R9, 0x7fffffff, RZ, 0xc0, !PT ;  /* 0x7fffffff09ff7812 */ /* 0x000fc8000782c0ff */
[----:B------:R-:W-:-:S13]  /*0380*/  PLOP3.LUT P0, PT, P0, P1, PT, 0x2f, 0xf2 ;  /* 0x0000000000f2781c */ /* 0x000fda0000702577 */
[----:B------:R-:W-:Y:S05]  /*0390*/  @P0 BRA `(.L_x_7) ;  /* 0x0000000400000947 */ /* 0x000fea0003800000 */
[----:B------:R-:W-:Y:S02]  /*03a0*/  ISETP.GE.AND P0, PT, R11, RZ, PT ;  /* 0x000000ff0b00720c */ /* 0x000fe40003f06270 */
[----:B------:R-:W-:-:S11]  /*03b0*/  ISETP.GE.AND P1, PT, R12, RZ, PT ;  /* 0x000000ff0c00720c */ /* 0x000fd60003f26270 */
[----:B------:R-:W-:Y:S02]  /*03c0*/  @P0 IMAD.MOV.U32 R10, RZ, RZ, RZ ;  /* 0x000000ffff0a0224 */ /* 0x000fe400078e00ff */
[----:B------:R-:W-:Y:S01]  /*03d0*/  @!P0 FFMA R8, R0, 1.84467440737095516160e+19, RZ ;  /* 0x5f80000000088823 */ /* 0x000fe200000000ff */
[----:B------:R-:W-:Y:S02]  /*03e0*/  @!P0 IMAD.MOV.U32 R10, RZ, RZ, -0x40 ;  /* 0xffffffc0ff0a8424 */ /* 0x000fe400078e00ff */
[----:B------:R-:W-:Y:S02]  /*03f0*/  @!P1 FFMA R9, R3, 1.84467440737095516160e+19, RZ ;  /* 0x5f80000003099823 */ /* 0x000fe400000000ff */
[----:B------:R-:W-:-:S07]  /*0400*/  @!P1 VIADD R10, R10, 0x40 ;  /* 0x000000400a0a9836 */ /* 0x000fce0000000000 */
.L_x_3:
[----:B------:R-:W-:Y:S01]  /*0410*/  LEA R0, R7, 0xc0800000, 0x17 ;  /* 0xc080000007007811 */ /* 0x000fe200078eb8ff */
[----:B------:R-:W-:Y:S01]  /*0420*/  VIADD R6, R6, 0xffffff81 ;  /* 0xffffff8106067836 */ /* 0x000fe20000000000 */
[----:B------:R-:W-:Y:S03]  /*0430*/  BSSY.RECONVERGENT B2, `(.L_x_8) ;  /* 0x0000035000027945 */ /* 0x000fe60003800200 */
[----:B------:R-:W-:Y:S01]  /*0440*/  IMAD.IADD R9, R9, 0x1, -R0 ;  /* 0x0000000109097824 */ /* 0x000fe200078e0a00 */
[C---:B------:R-:W-:Y:S01]  /*0450*/  IADD3 R7, PT, PT, R6.reuse, 0x7f, -R7 ;  /* 0x0000007f06077810 */ /* 0x040fe20007ffe807 */
[----:B------:R-:W-:Y:S02]  /*0460*/  IMAD R0, R6, -0x800000, R8 ;  /* 0xff80000006007824 */ /* 0x000fe400078e0208 */
[----:B------:R-:W0:Y:S01]  /*0470*/  MUFU.RCP R3, R9 ;  /* 0x0000000900037308 */ /* 0x000e220000001000 */
[----:B------:R-:W-:Y:S01]  /*0480*/  FADD.FTZ R11, -R9, -RZ ;  /* 0x800000ff090b7221 */ /* 0x000fe20000010100 */
[----:B------:R-:W-:-:S03]  /*0490*/  IMAD.IADD R7, R7, 0x1, R10 ;  /* 0x0000000107077824 */ /* 0x000fc600078e020a */
[----:B0-----:R-:W-:-:S04]  /*04a0*/  FFMA R12, R3, R11, 1 ;  /* 0x3f800000030c7423 */ /* 0x001fc8000000000b */
[----:B------:R-:W-:-:S04]  /*04b0*/  FFMA R12, R3, R12, R3 ;  /* 0x0000000c030c7223 */ /* 0x000fc80000000003 */
[----:B------:R-:W-:-:S04]  /*04c0*/  FFMA R3, R0, R12, RZ ;  /* 0x0000000c00037223 */ /* 0x000fc800000000ff */
[----:B------:R-:W-:-:S04]  /*04d0*/  FFMA R8, R11, R3, R0 ;  /* 0x000000030b087223 */ /* 0x000fc80000000000 */
[----:B------:R-:W-:-:S04]  /*04e0*/  FFMA R13, R12, R8, R3 ;  /* 0x000000080c0d7223 */ /* 0x000fc80000000003 */
[----:B------:R-:W-:-:S04]  /*04f0*/  FFMA R8, R11, R13, R0 ;  /* 0x0000000d0b087223 */ /* 0x000fc80000000000 */
[----:B------:R-:W-:-:S05]  /*0500*/  FFMA R0, R12, R8, R13 ;  /* 0x000000080c007223 */ /* 0x000fca000000000d */
[----:B------:R-:W-:-:S04]  /*0510*/  SHF.R.U32.HI R3, RZ, 0x17, R0 ;  /* 0x00000017ff037819 */ /* 0x000fc80000011600 */
[----:B------:R-:W-:-:S05]  /*0520*/  LOP3.LUT R3, R3, 0xff, RZ, 0xc0, !PT ;  /* 0x000000ff03037812 */ /* 0x000fca00078ec0ff */
[----:B------:R-:W-:-:S04]  /*0530*/  IMAD.IADD R9, R3, 0x1, R7 ;  /* 0x0000000103097824 */ /* 0x000fc800078e0207 */
[----:B------:R-:W-:-:S05]  /*0540*/  VIADD R3, R9, 0xffffffff ;  /* 0xffffffff09037836 */ /* 0x000fca0000000000 */
[----:B------:R-:W-:-:S13]  /*0550*/  ISETP.GE.U32.AND P0, PT, R3, 0xfe, PT ;  /* 0x000000fe0300780c */ /* 0x000fda0003f06070 */
[----:B------:R-:W-:Y:S05]  /*0560*/  @!P0 BRA `(.L_x_9) ;  /* 0x0000000000808947 */ /* 0x000fea0003800000 */
[----:B------:R-:W-:-:S13]  /*0570*/  ISETP.GT.AND P0, PT, R9, 0xfe, PT ;  /* 0x000000fe0900780c */ /* 0x000fda0003f04270 */
[----:B------:R-:W-:Y:S05]  /*0580*/  @P0 BRA `(.L_x_10) ;  /* 0x00000000006c0947 */ /* 0x000fea0003800000 */
[----:B------:R-:W-:-:S13]  /*0590*/  ISETP.GE.AND P0, PT, R9, 0x1, PT ;  /* 0x000000010900780c */ /* 0x000fda0003f06270 */
[----:B------:R-:W-:Y:S05]  /*05a0*/  @P0 BRA `(.L_x_11) ;  /* 0x0000000000740947 */ /* 0x000fea0003800000 */
[----:B------:R-:W-:Y:S02]  /*05b0*/  ISETP.GE.AND P0, PT, R9, -0x18, PT ;  /* 0xffffffe80900780c */ /* 0x000fe40003f06270 */
[----:B------:R-:W-:-:S11]  /*05c0*/  LOP3.LUT R0, R0, 0x80000000, RZ, 0xc0, !PT ;  /* 0x8000000000007812 */ /* 0x000fd600078ec0ff */
[----:B------:R-:W-:Y:S05]  /*05d0*/  @!P0 BRA `(.L_x_11) ;  /* 0x0000000000688947 */ /* 0x000fea0003800000 */
[CCC-:B------:R-:W-:Y:S01]  /*05e0*/  FFMA.RZ R3, R12.reuse, R8.reuse, R13.reuse ;  /* 0x000000080c037223 */ /* 0x1c0fe2000000c00d */
[CCC-:B------:R-:W-:Y:S01]  /*05f0*/  FFMA.RM R6, R12.reuse, R8.reuse, R13.reuse ;  /* 0x000000080c067223 */ /* 0x1c0fe2000000400d */
[C---:B------:R-:W-:Y:S02]  /*0600*/  ISETP.NE.AND P2, PT, R9.reuse, RZ, PT ;  /* 0x000000ff0900720c */ /* 0x040fe40003f45270 */
[----:B------:R-:W-:Y:S02]  /*0610*/  ISETP.NE.AND P1, PT, R9, RZ, PT ;  /* 0x000000ff0900720c */ /* 0x000fe40003f25270 */
[----:B------:R-:W-:Y:S01]  /*0620*/  LOP3.LUT R7, R3, 0x7fffff, RZ, 0xc0, !PT ;  /* 0x007fffff03077812 */ /* 0x000fe200078ec0ff */
[----:B------:R-:W-:Y:S01]  /*0630*/  FFMA.RP R3, R12, R8, R13 ;  /* 0x000000080c037223 */ /* 0x000fe2000000800d */
[----:B------:R-:W-:Y:S02]  /*0640*/  VIADD R8, R9, 0x20 ;  /* 0x0000002009087836 */ /* 0x000fe40000000000 */
[----:B------:R-:W-:Y:S01]  /*0650*/  LOP3.LUT R7, R7, 0x800000, RZ, 0xfc, !PT ;  /* 0x0080000007077812 */ /* 0x000fe200078efcff */
[----:B------:R-:W-:Y:S01]  /*0660*/  IMAD.MOV R9, RZ, RZ, -R9 ;  /* 0x000000ffff097224 */ /* 0x000fe200078e0a09 */
[----:B------:R-:W-:-:S02]  /*0670*/  FSETP.NEU.FTZ.AND P0, PT, R3, R6, PT ;  /* 0x000000060300720b */ /* 0x000fc40003f1d000 */
[----:B------:R-:W-:Y:S02]  /*0680*/  SHF.L.U32 R8, R7, R8, RZ ;  /* 0x0000000807087219 */ /* 0x000fe400000006ff */
[----:B------:R-:W-:Y:S02]  /*0690*/  SEL R6, R9, RZ, P2 ;  /* 0x000000ff09067207 */ /* 0x000fe40001000000 */
[----:B------:R-:W-:Y:S02]  /*06a0*/  ISETP.NE.AND P1, PT, R8, RZ, P1 ;  /* 0x000000ff0800720c */ /* 0x000fe40000f25270 */
[----:B------:R-:W-:Y:S02]  /*06b0*/  SHF.R.U32.HI R6, RZ, R6, R7 ;  /* 0x00000006ff067219 */ /* 0x000fe40000011607 */
[----:B------:R-:W-:Y:S02]  /*06c0*/  PLOP3.LUT P0, PT, P0, P1, PT, 0xf8, 0x8f ;  /* 0x00000000008f781c */ /* 0x000fe40000703f70 */
[----:B------:R-:W-:-:S02]  /*06d0*/  SHF.R.U32.HI R8, RZ, 0x1, R6 ;  /* 0x00000001ff087819 */ /* 0x000fc40000011606 */
[----:B------:R-:W-:-:S04]  /*06e0*/  SEL R3, RZ, 0x1, !P0 ;  /* 0x00000001ff037807 */ /* 0x000fc80004000000 */
[----:B------:R-:W-:-:S04]  /*06f0*/  LOP3.LUT R3, R3, 0x1, R8, 0xf8, !PT ;  /* 0x0000000103037812 */ /* 0x000fc800078ef808 */
[----:B------:R-:W-:-:S05]  /*0700*/  LOP3.LUT R3, R3, R6, RZ, 0xc0, !PT ;  /* 0x0000000603037212 */ /* 0x000fca00078ec0ff */
[----:B------:R-:W-:-:S05]  /*0710*/  IMAD.IADD R3, R8, 0x1, R3 ;  /* 0x0000000108037824 */ /* 0x000fca00078e0203 */
[----:B------:R-:W-:Y:S01]  /*0720*/  LOP3.LUT R0, R3, R0, RZ, 0xfc, !PT ;  /* 0x0000000003007212 */ /* 0x000fe200078efcff */
[----:B------:R-:W-:Y:S06]  /*0730*/  BRA `(.L_x_11) ;  /* 0x0000000000107947 */ /* 0x000fec0003800000 */
.L_x_10:
[----:B------:R-:W-:-:S04]  /*0740*/  LOP3.LUT R0, R0, 0x80000000, RZ, 0xc0, !PT ;  /* 0x8000000000007812 */ /* 0x000fc800078ec0ff */
[----:B------:R-:W-:Y:S01]  /*0750*/  LOP3.LUT R0, R0, 0x7f800000, RZ, 0xfc, !PT ;  /* 0x7f80000000007812 */ /* 0x000fe200078efcff */
[----:B------:R-:W-:Y:S06]  /*0760*/  BRA `(.L_x_11) ;  /* 0x0000000000047947 */ /* 0x000fec0003800000 */
.L_x_9:
[----:B------:R-:W-:-:S07]  /*0770*/  IMAD R0, R7, 0x800000, R0 ;  /* 0x0080000007007824 */ /* 0x000fce00078e0200 */
.L_x_11:
[----:B------:R-:W-:Y:S05]  /*0780*/  BSYNC.RECONVERGENT B2 ;  /* 0x0000000000027941 */ /* 0x000fea0003800200 */
.L_x_8:
[----:B------:R-:W-:Y:S05]  /*0790*/  BRA `(.L_x_12) ;  /* 0x0000000000207947 */ /* 0x000fea0003800000 */
.L_x_7:
[----:B------:R-:W-:-:S04]  /*07a0*/  LOP3.LUT R0, R9, 0x80000000, R8, 0x48, !PT ;  /* 0x8000000009007812 */ /* 0x000fc800078e4808 */
[----:B------:R-:W-:Y:S01]  /*07b0*/  LOP3.LUT R0, R0, 0x7f800000, RZ, 0xfc, !PT ;  /* 0x7f80000000007812 */ /* 0x000fe200078efcff */
[----:B------:R-:W-:Y:S06]  /*07c0*/  BRA `(.L_x_12) ;  /* 0x0000000000147947 */ /* 0x000fec0003800000 */
.L_x_6:
[----:B------:R-:W-:Y:S01]  /*07d0*/  LOP3.LUT R0, R9, 0x80000000, R8, 0x48, !PT ;  /* 0x8000000009007812 */ /* 0x000fe200078e4808 */
[----:B------:R-:W-:Y:S06]  /*07e0*/  BRA `(.L_x_12) ;  /* 0x00000000000c7947 */ /* 0x000fec0003800000 */
.L_x_5:
[----:B------:R-:W0:Y:S01]  /*07f0*/  MUFU.RSQ R0, -QNAN ;  /* 0xffc0000000007908 */ /* 0x000e220000001400 */
[----:B------:R-:W-:Y:S05]  /*0800*/  BRA `(.L_x_12) ;  /* 0x0000000000047947 */ /* 0x000fea0003800000 */
.L_x_4:
[----:B------:R-:W-:-:S07]  /*0810*/  FADD.FTZ R0, R0, R3 ;  /* 0x0000000300007221 */ /* 0x000fce0000010000 */
.L_x_12:
[----:B------:R-:W-:Y:S05]  /*0820*/  BSYNC.RECONVERGENT B1 ;  /* 0x0000000000017941 */ /* 0x000fea0003800200 */
.L_x_2:
[----:B------:R-:W-:-:S04]  /*0830*/  IMAD.MOV.U32 R3, RZ, RZ, 0x0 ;  /* 0x00000000ff037424 */ /* 0x000fc800078e00ff */
[----:B0-----:R-:W-:Y:S05]  /*0840*/  RET.REL.NODEC R2 `(_Z10do_averagePfii) ;  /* 0xfffffff402ec7950 */ /* 0x001fea0003c3ffff */
.L_x_13:
[----:B------:R-:W-:-:S00]  /*0850*/  BRA `(.L_x_13) ;  /* 0xfffffffc00fc7947 */ /* 0x000fc0000383ffff */
[----:B------:R-:W-:-:S00]  /*0860*/  NOP ;  /* 0x0000000000007918 */ /* 0x000fc00000000000 */
        /* <DEDUP_REMOVED lines=9> */
.L_x_14:


//--------------------- .nv.shared.reserved.0     --------------------------
	.section	.nv.shared.reserved.0,"aw",@nobits
	.weak		__nv_reservedSMEM_offset_0_alias
	.size		__nv_reservedSMEM_offset_0_alias, 0, 64
	.other		__nv_reservedSMEM_offset_0_alias,@"STO_CUDA_RESERVED_SHARED STV_DEFAULT"
__nv_reservedSMEM_offset_0_alias:
	.zero		0
	.zero		64


//--------------------- .nv.constant0._Z10do_averagePfii --------------------------
	.section	.nv.constant0._Z10do_averagePfii,"a",@progbits
	.sectionflags	@""
	.align	4
.nv.constant0._Z10do_averagePfii:
	.zero		912


//--------------------- SYMBOLS --------------------------

	.type		.nv.reservedSmem.offset0,@object
	.size		.nv.reservedSmem.offset0,0x4
